//
// Generated by NVIDIA NVVM Compiler
//
// Compiler Build ID: CL-36424714
// Cuda compilation tools, release 13.0, V13.0.88
// Based on NVVM 20.0.0
//

.version 9.0
.target sm_100
.address_size 64

	// .globl	_Z6gTransPfS_

.visible .entry _Z6gTransPfS_(
	.param .u64 .ptr .align 1 _Z6gTransPfS__param_0,
	.param .u64 .ptr .align 1 _Z6gTransPfS__param_1
)
{
	.reg .b32 	%r<13>;
	.reg .b32 	%f<2>;
	.reg .b64 	%rd<9>;

	ld.param.u64 	%rd1, [_Z6gTransPfS__param_0];
	ld.param.u64 	%rd2, [_Z6gTransPfS__param_1];
	cvta.to.global.u64 	%rd3, %rd2;
	cvta.to.global.u64 	%rd4, %rd1;
	mov.u32 	%r1, %tid.x;
	mov.u32 	%r2, %ctaid.x;
	mov.u32 	%r3, %ntid.x;
	mad.lo.s32 	%r4, %r2, %r3, %r1;
	mov.u32 	%r5, %tid.y;
	mov.u32 	%r6, %ctaid.y;
	mov.u32 	%r7, %ntid.y;
	mad.lo.s32 	%r8, %r6, %r7, %r5;
	mov.u32 	%r9, %nctaid.x;
	mul.lo.s32 	%r10, %r3, %r9;
	mad.lo.s32 	%r11, %r8, %r10, %r4;
	mul.wide.s32 	%rd5, %r11, 4;
	add.s64 	%rd6, %rd4, %rd5;
	ld.global.f32 	%f1, [%rd6];
	mad.lo.s32 	%r12, %r4, %r10, %r8;
	mul.wide.s32 	%rd7, %r12, 4;
	add.s64 	%rd8, %rd3, %rd7;
	st.global.f32 	[%rd8], %f1;
	ret;

}
	// .globl	_Z5gInitPf
.visible .entry _Z5gInitPf(
	.param .u64 .ptr .align 1 _Z5gInitPf_param_0
)
{
	.reg .b32 	%r<11>;
	.reg .b32 	%f<2>;
	.reg .b64 	%rd<5>;

	ld.param.u64 	%rd1, [_Z5gInitPf_param_0];
	cvta.to.global.u64 	%rd2, %rd1;
	mov.u32 	%r1, %tid.x;
	mov.u32 	%r2, %ctaid.x;
	mov.u32 	%r3, %ntid.x;
	mov.u32 	%r4, %tid.y;
	mov.u32 	%r5, %ctaid.y;
	mov.u32 	%r6, %ntid.y;
	mad.lo.s32 	%r7, %r5, %r6, %r4;
	mov.u32 	%r8, %nctaid.x;
	mad.lo.s32 	%r9, %r7, %r8, %r2;
	mad.lo.s32 	%r10, %r9, %r3, %r1;
	cvt.rn.f32.s32 	%f1, %r10;
	mul.wide.s32 	%rd3, %r10, 4;
	add.s64 	%rd4, %rd2, %rd3;
	st.global.f32 	[%rd4], %f1;
	ret;

}
	// .globl	_Z6gInit1Pf
.visible .entry _Z6gInit1Pf(
	.param .u64 .ptr .align 1 _Z6gInit1Pf_param_0
)
{
	.reg .b32 	%r<11>;
	.reg .b32 	%f<2>;
	.reg .b64 	%rd<5>;

	ld.param.u64 	%rd1, [_Z6gInit1Pf_param_0];
	cvta.to.global.u64 	%rd2, %rd1;
	mov.u32 	%r1, %tid.x;
	mov.u32 	%r2, %ctaid.x;
	mov.u32 	%r3, %ntid.x;
	mad.lo.s32 	%r4, %r2, %r3, %r1;
	mov.u32 	%r5, %tid.y;
	mov.u32 	%r6, %ctaid.y;
	mov.u32 	%r7, %ntid.y;
	mov.u32 	%r8, %nctaid.y;
	mad.lo.s32 	%r9, %r4, %r8, %r6;
	mad.lo.s32 	%r10, %r9, %r7, %r5;
	cvt.rn.f32.s32 	%f1, %r10;
	mul.wide.s32 	%rd3, %r10, 4;
	add.s64 	%rd4, %rd2, %rd3;
	st.global.f32 	[%rd4], %f1;
	ret;

}


// ===== COMPILED SASS (sm_100) =====

	.target	sm_100

	.elftype	@"ET_EXEC"


//--------------------- .note.nv.tkinfo           --------------------------
	.section	.note.nv.tkinfo,"",@"SHT_NOTE"
	.sectionflags	@"SHF_NOTE_NV_TKINFO"
	.tkinfo
        /*0018*/ 	.word	0x00000002
        /*0030*/ 	.string	""
        /*0030*/ 	.string	"ptxas"
        /*0030*/ 	.string	"Cuda compilation tools, release 13.0, V13.0.88"
        /*0030*/ 	.string	"Build cuda_13.0.r13.0/compiler.36424714_0"
        /*0030*/ 	.string	"-arch sm_100 -m 64 "



//--------------------- .note.nv.cuinfo           --------------------------
	.section	.note.nv.cuinfo,"",@"SHT_NOTE"
	.sectionflags	@"SHF_NOTE_NV_CUINFO"
        /*0018*/ 	.short	0x0002
        /*001a*/ 	.short	0x0064
        /*001c*/ 	.short	0x0082
	.zero		2


//--------------------- .nv.info                  --------------------------
	.section	.nv.info,"",@"SHT_CUDA_INFO"
	.align	4


	//----- nvinfo : EIATTR_REGCOUNT
	.align		4
        /*0000*/ 	.byte	0x04, 0x2f
        /*0002*/ 	.short	(.L_1 - .L_0)
	.align		4
.L_0:
        /*0004*/ 	.word	index@(_Z6gTransPfS_)
        /*0008*/ 	.word	0x0000000a


	//----- nvinfo : EIATTR_FRAME_SIZE
	.align		4
.L_1:
        /*000c*/ 	.byte	0x04, 0x11
        /*000e*/ 	.short	(.L_3 - .L_2)
	.align		4
.L_2:
        /*0010*/ 	.word	index@(_Z6gTransPfS_)
        /*0014*/ 	.word	0x00000000


	//----- nvinfo : EIATTR_REGCOUNT
	.align		4
.L_3:
        /*0018*/ 	.byte	0x04, 0x2f
        /*001a*/ 	.short	(.L_5 - .L_4)
	.align		4
.L_4:
        /*001c*/ 	.word	index@(_Z5gInitPf)
        /*0020*/ 	.word	0x0000000c


	//----- nvinfo : EIATTR_FRAME_SIZE
	.align		4
.L_5:
        /*0024*/ 	.byte	0x04, 0x11
        /*0026*/ 	.short	(.L_7 - .L_6)
	.align		4
.L_6:
        /*0028*/ 	.word	index@(_Z5gInitPf)
        /*002c*/ 	.word	0x00000000


	//----- nvinfo : EIATTR_REGCOUNT
	.align		4
.L_7:
        /*0030*/ 	.byte	0x04, 0x2f
        /*0032*/ 	.short	(.L_9 - .L_8)
	.align		4
.L_8:
        /*0034*/ 	.word	index@(_Z6gInit1Pf)
        /*0038*/ 	.word	0x0000000c


	//----- nvinfo : EIATTR_FRAME_SIZE
	.align		4
.L_9:
        /*003c*/ 	.byte	0x04, 0x11
        /*003e*/ 	.short	(.L_11 - .L_10)
	.align		4
.L_10:
        /*0040*/ 	.word	index@(_Z6gInit1Pf)
        /*0044*/ 	.word	0x00000000


	//----- nvinfo : EIATTR_MIN_STACK_SIZE
	.align		4
.L_11:
        /*0048*/ 	.byte	0x04, 0x12
        /*004a*/ 	.short	(.L_13 - .L_12)
	.align		4
.L_12:
        /*004c*/ 	.word	index@(_Z6gInit1Pf)
        /*0050*/ 	.word	0x00000000


	//----- nvinfo : EIATTR_MIN_STACK_SIZE
	.align		4
.L_13:
        /*0054*/ 	.byte	0x04, 0x12
        /*0056*/ 	.short	(.L_15 - .L_14)
	.align		4
.L_14:
        /*0058*/ 	.word	index@(_Z5gInitPf)
        /*005c*/ 	.word	0x00000000


	//----- nvinfo : EIATTR_MIN_STACK_SIZE
	.align		4
.L_15:
        /*0060*/ 	.byte	0x04, 0x12
        /*0062*/ 	.short	(.L_17 - .L_16)
	.align		4
.L_16:
        /*0064*/ 	.word	index@(_Z6gTransPfS_)
        /*0068*/ 	.word	0x00000000
.L_17:


//--------------------- .nv.compat                --------------------------
	.section	.nv.compat,"",@"SHT_CUDA_COMPAT_INFO"
	.align	4
        /*0000*/ 	.byte	0x02, 0x09, 0x00, 0x00, 0x02, 0x02, 0x01, 0x00, 0x02, 0x05, 0x05, 0x00, 0x03, 0x07, 0x01, 0x01
        /*0010*/ 	.byte	0x02, 0x03, 0x00, 0x00, 0x02, 0x06, 0x01, 0x00, 0x04, 0x0b, 0x08, 0x00, 0x09, 0x00, 0x00, 0x00
        /*0020*/ 	.byte	0x00, 0x00, 0x00, 0x00


//--------------------- .nv.info._Z6gInit1Pf      --------------------------
	.section	.nv.info._Z6gInit1Pf,"",@"SHT_CUDA_INFO"
	.sectionflags	@""
	.align	4


	//----- nvinfo : EIATTR_CUDA_API_VERSION
	.align		4
        /*0000*/ 	.byte	0x04, 0x37
        /*0002*/ 	.short	(.L_19 - .L_18)
.L_18:
        /*0004*/ 	.word	0x00000082


	//----- nvinfo : EIATTR_KPARAM_INFO
	.align		4
.L_19:
        /*0008*/ 	.byte	0x04, 0x17
        /*000a*/ 	.short	(.L_21 - .L_20)
.L_20:
        /*000c*/ 	.word	0x00000000
        /*0010*/ 	.short	0x0000
        /*0012*/ 	.short	0x0000
        /*0014*/ 	.byte	0x00, 0xf5, 0x21, 0x00


	//----- nvinfo : EIATTR_SPARSE_MMA_MASK
	.align		4
.L_21:
        /*0018*/ 	.byte	0x03, 0x50
        /*001a*/ 	.short	0x0000


	//----- nvinfo : EIATTR_MAXREG_COUNT
	.align		4
        /*001c*/ 	.byte	0x03, 0x1b
        /*001e*/ 	.short	0x00ff


	//----- nvinfo : EIATTR_MERCURY_ISA_VERSION
	.align		4
        /*0020*/ 	.byte	0x03, 0x5f
        /*0022*/ 	.short	0x0101


	//----- nvinfo : EIATTR_VRC_CTA_INIT_COUNT
	.align		4
        /*0024*/ 	.byte	0x02, 0x4a
	.zero		1
	.zero		1


	//----- nvinfo : EIATTR_EXIT_INSTR_OFFSETS
	.align		4
        /*0028*/ 	.byte	0x04, 0x1c
        /*002a*/ 	.short	(.L_23 - .L_22)


	//   ....[0]....
.L_22:
        /*002c*/ 	.word	0x00000100


	//----- nvinfo : EIATTR_CBANK_PARAM_SIZE
	.align		4
.L_23:
        /*0030*/ 	.byte	0x03, 0x19
        /*0032*/ 	.short	0x0008


	//----- nvinfo : EIATTR_PARAM_CBANK
	.align		4
        /*0034*/ 	.byte	0x04, 0x0a
        /*0036*/ 	.short	(.L_25 - .L_24)
	.align		4
.L_24:
        /*0038*/ 	.word	index@(.nv.constant0._Z6gInit1Pf)
        /*003c*/ 	.short	0x0380
        /*003e*/ 	.short	0x0008


	//----- nvinfo : EIATTR_SW_WAR
	.align		4
.L_25:
        /*0040*/ 	.byte	0x04, 0x36
        /*0042*/ 	.short	(.L_27 - .L_26)
.L_26:
        /*0044*/ 	.word	0x00000008
.L_27:


//--------------------- .nv.info._Z5gInitPf       --------------------------
	.section	.nv.info._Z5gInitPf,"",@"SHT_CUDA_INFO"
	.sectionflags	@""
	.align	4


	//----- nvinfo : EIATTR_CUDA_API_VERSION
	.align		4
        /*0000*/ 	.byte	0x04, 0x37
        /*0002*/ 	.short	(.L_29 - .L_28)
.L_28:
        /*0004*/ 	.word	0x00000082


	//----- nvinfo : EIATTR_KPARAM_INFO
	.align		4
.L_29:
        /*0008*/ 	.byte	0x04, 0x17
        /*000a*/ 	.short	(.L_31 - .L_30)
.L_30:
        /*000c*/ 	.word	0x00000000
        /*0010*/ 	.short	0x0000
        /*0012*/ 	.short	0x0000
        /*0014*/ 	.byte	0x00, 0xf5, 0x21, 0x00


	//----- nvinfo : EIATTR_SPARSE_MMA_MASK
	.align		4
.L_31:
        /*0018*/ 	.byte	0x03, 0x50
        /*001a*/ 	.short	0x0000


	//----- nvinfo : EIATTR_MAXREG_COUNT
	.align		4
        /*001c*/ 	.byte	0x03, 0x1b
        /*001e*/ 	.short	0x00ff


	//----- nvinfo : EIATTR_MERCURY_ISA_VERSION
	.align		4
        /*0020*/ 	.byte	0x03, 0x5f
        /*0022*/ 	.short	0x0101


	//----- nvinfo : EIATTR_VRC_CTA_INIT_COUNT
	.align		4
        /*0024*/ 	.byte	0x02, 0x4a
	.zero		1
	.zero		1


	//----- nvinfo : EIATTR_EXIT_INSTR_OFFSETS
	.align		4
        /*0028*/ 	.byte	0x04, 0x1c
        /*002a*/ 	.short	(.L_33 - .L_32)


	//   ....[0]....
.L_32:
        /*002c*/ 	.word	0x00000100


	//----- nvinfo : EIATTR_CBANK_PARAM_SIZE
	.align		4
.L_33:
        /*0030*/ 	.byte	0x03, 0x19
        /*0032*/ 	.short	0x0008


	//----- nvinfo : EIATTR_PARAM_CBANK
	.align		4
        /*0034*/ 	.byte	0x04, 0x0a
        /*0036*/ 	.short	(.L_35 - .L_34)
	.align		4
.L_34:
        /*0038*/ 	.word	index@(.nv.constant0._Z5gInitPf)
        /*003c*/ 	.short	0x0380
        /*003e*/ 	.short	0x0008


	//----- nvinfo : EIATTR_SW_WAR
	.align		4
.L_35:
        /*0040*/ 	.byte	0x04, 0x36
        /*0042*/ 	.short	(.L_37 - .L_36)
.L_36:
        /*0044*/ 	.word	0x00000008
.L_37:


//--------------------- .nv.info._Z6gTransPfS_    --------------------------
	.section	.nv.info._Z6gTransPfS_,"",@"SHT_CUDA_INFO"
	.sectionflags	@""
	.align	4


	//----- nvinfo : EIATTR_CUDA_API_VERSION
	.align		4
        /*0000*/ 	.byte	0x04, 0x37
        /*0002*/ 	.short	(.L_39 - .L_38)
.L_38:
        /*0004*/ 	.word	0x00000082


	//----- nvinfo : EIATTR_KPARAM_INFO
	.align		4
.L_39:
        /*0008*/ 	.byte	0x04, 0x17
        /*000a*/ 	.short	(.L_41 - .L_40)
.L_40:
        /*000c*/ 	.word	0x00000000
        /*0010*/ 	.short	0x0001
        /*0012*/ 	.short	0x0008
        /*0014*/ 	.byte	0x00, 0xf5, 0x21, 0x00


	//----- nvinfo : EIATTR_KPARAM_INFO
	.align		4
.L_41:
        /*0018*/ 	.byte	0x04, 0x17
        /*001a*/ 	.short	(.L_43 - .L_42)
.L_42:
        /*001c*/ 	.word	0x00000000
        /*0020*/ 	.short	0x0000
        /*0022*/ 	.short	0x0000
        /*0024*/ 	.byte	0x00, 0xf5, 0x21, 0x00


	//----- nvinfo : EIATTR_SPARSE_MMA_MASK
	.align		4
.L_43:
        /*0028*/ 	.byte	0x03, 0x50
        /*002a*/ 	.short	0x0000


	//----- nvinfo : EIATTR_MAXREG_COUNT
	.align		4
        /*002c*/ 	.byte	0x03, 0x1b
        /*002e*/ 	.short	0x00ff


	//----- nvinfo : EIATTR_MERCURY_ISA_VERSION
	.align		4
        /*0030*/ 	.byte	0x03, 0x5f
        /*0032*/ 	.short	0x0101


	//----- nvinfo : EIATTR_VRC_CTA_INIT_COUNT
	.align		4
        /*0034*/ 	.byte	0x02, 0x4a
	.zero		1
	.zero		1


	//----- nvinfo : EIATTR_EXIT_INSTR_OFFSETS
	.align		4
        /*0038*/ 	.byte	0x04, 0x1c
        /*003a*/ 	.short	(.L_45 - .L_44)


	//   ....[0]....
.L_44:
        /*003c*/ 	.word	0x00000140


	//----- nvinfo : EIATTR_CBANK_PARAM_SIZE
	.align		4
.L_45:
        /*0040*/ 	.byte	0x03, 0x19
        /*0042*/ 	.short	0x0010


	//----- nvinfo : EIATTR_PARAM_CBANK
	.align		4
        /*0044*/ 	.byte	0x04, 0x0a
        /*0046*/ 	.short	(.L_47 - .L_46)
	.align		4
.L_46:
        /*0048*/ 	.word	index@(.nv.constant0._Z6gTransPfS_)
        /*004c*/ 	.short	0x0380
        /*004e*/ 	.short	0x0010


	//----- nvinfo : EIATTR_SW_WAR
	.align		4
.L_47:
        /*0050*/ 	.byte	0x04, 0x36
        /*0052*/ 	.short	(.L_49 - .L_48)
.L_48:
        /*0054*/ 	.word	0x00000008
.L_49:


//--------------------- .nv.callgraph             --------------------------
	.section	.nv.callgraph,"",@"SHT_CUDA_CALLGRAPH"
	.align	4
	.sectionentsize	8
	.align		4
        /*0000*/ 	.word	0x00000000
	.align		4
        /*0004*/ 	.word	0xffffffff
	.align		4
        /*0008*/ 	.word	0x00000000
	.align		4
        /*000c*/ 	.word	0xfffffffe
	.align		4
        /*0010*/ 	.word	0x00000000
	.align		4
        /*0014*/ 	.word	0xfffffffd
	.align		4
        /*0018*/ 	.word	0x00000000
	.align		4
        /*001c*/ 	.word	0xfffffffc


//--------------------- .text._Z6gInit1Pf         --------------------------
	.section	.text._Z6gInit1Pf,"ax",@progbits
	.align	128
        .global         _Z6gInit1Pf
        .type           _Z6gInit1Pf,@function
        .size           _Z6gInit1Pf,(.L_x_3 - _Z6gInit1Pf)
        .other          _Z6gInit1Pf,@"STO_CUDA_ENTRY STV_DEFAULT"
_Z6gInit1Pf:
.text._Z6gInit1Pf:
[----:B------:R-:W-:Y:S01]  /*0000*/  LDC R1, c[0x0][0x37c] ;  /* 0x0000df00ff017b82 */ /* 0x000fe20000000800 */
[----:B------:R-:W0:Y:S07]  /*0010*/  S2R R0, SR_TID.X ;  /* 0x0000000000007919 */ /* 0x000e2e0000002100 */
[----:B------:R-:W0:Y:S01]  /*0020*/  S2UR UR4, SR_CTAID.X ;  /* 0x00000000000479c3 */ /* 0x000e220000002500 */
[----:B------:R-:W1:Y:S07]  /*0030*/  S2R R7, SR_TID.Y ;  /* 0x0000000000077919 */ /* 0x000e6e0000002200 */
[----:B------:R-:W0:Y:S01]  /*0040*/  LDC R5, c[0x0][0x360] ;  /* 0x0000d800ff057b82 */ /* 0x000e220000000800 */
[----:B------:R-:W1:Y:S07]  /*0050*/  LDCU UR7, c[0x0][0x364] ;  /* 0x00006c80ff0777ac */ /* 0x000e6e0008000800 */
[----:B------:R-:W2:Y:S08]  /*0060*/  S2UR UR6, SR_CTAID.Y ;  /* 0x00000000000679c3 */ /* 0x000eb00000002600 */
[----:B------:R-:W2:Y:S08]  /*0070*/  LDC R9, c[0x0][0x374] ;  /* 0x0000dd00ff097b82 */ /* 0x000eb00000000800 */
[----:B------:R-:W3:Y:S01]  /*0080*/  LDC.64 R2, c[0x0][0x380] ;  /* 0x0000e000ff027b82 */ /* 0x000ee20000000a00 */
[----:B0-----:R-:W-:Y:S01]  /*0090*/  IMAD R0, R5, UR4, R0 ;  /* 0x0000000405007c24 */ /* 0x001fe2000f8e0200 */
[----:B------:R-:W0:Y:S03]  /*00a0*/  LDCU.64 UR4, c[0x0][0x358] ;  /* 0x00006b00ff0477ac */ /* 0x000e260008000a00 */
[----:B--2---:R-:W-:-:S04]  /*00b0*/  IMAD R0, R0, R9, UR6 ;  /* 0x0000000600007e24 */ /* 0x004fc8000f8e0209 */
[----:B-1----:R-:W-:-:S04]  /*00c0*/  IMAD R5, R0, UR7, R7 ;  /* 0x0000000700057c24 */ /* 0x002fc8000f8e0207 */
[----:B---3--:R-:W-:Y:S01]  /*00d0*/  IMAD.WIDE R2, R5, 0x4, R2 ;  /* 0x0000000405027825 */ /* 0x008fe200078e0202 */
[----:B------:R-:W-:-:S05]  /*00e0*/  I2FP.F32.S32 R5, R5 ;  /* 0x0000000500057245 */ /* 0x000fca0000201400 */
[----:B0-----:R-:W-:Y:S01]  /*00f0*/  STG.E desc[UR4][R2.64], R5 ;  /* 0x0000000502007986 */ /* 0x001fe2000c101904 */
[----:B------:R-:W-:Y:S05]  /*0100*/  EXIT ;  /* 0x000000000000794d */ /* 0x000fea0003800000 */
.L_x_0:
[----:B------:R-:W-:-:S00]  /*0110*/  BRA `(.L_x_0) ;  /* 0xfffffffc00fc7947 */ /* 0x000fc0000383ffff */
[----:B------:R-:W-:-:S00]  /*0120*/  NOP ;  /* 0x0000000000007918 */ /* 0x000fc00000000000 */
        /* <DEDUP_REMOVED lines=13> */
.L_x_3:


//--------------------- .text._Z5gInitPf          --------------------------
	.section	.text._Z5gInitPf,"ax",@progbits
	.align	128
        .global         _Z5gInitPf
        .type           _Z5gInitPf,@function
        .size           _Z5gInitPf,(.L_x_4 - _Z5gInitPf)
        .other          _Z5gInitPf,@"STO_CUDA_ENTRY STV_DEFAULT"
_Z5gInitPf:
.text._Z5gInitPf:
[----:B------:R-:W-:Y:S01]  /*0000*/  LDC R1, c[0x0][0x37c] ;  /* 0x0000df00ff017b82 */ /* 0x000fe20000000800 */
[----:B------:R-:W0:Y:S01]  /*0010*/  S2R R0, SR_TID.Y ;  /* 0x0000000000007919 */ /* 0x000e220000002200 */
[----:B------:R-:W1:Y:S06]  /*0020*/  LDCU UR7, c[0x0][0x360] ;  /* 0x00006c00ff0777ac */ /* 0x000e6c0008000800 */
[----:B------:R-:W0:Y:S01]  /*0030*/  S2UR UR4, SR_CTAID.Y ;  /* 0x00000000000479c3 */ /* 0x000e220000002600 */
[----:B------:R-:W1:Y:S07]  /*0040*/  S2R R5, SR_TID.X ;  /* 0x0000000000057919 */ /* 0x000e6e0000002100 */
[----:B------:R-:W0:Y:S08]  /*0050*/  LDC R7, c[0x0][0x364] ;  /* 0x0000d900ff077b82 */ /* 0x000e300000000800 */
[----:B------:R-:W2:Y:S08]  /*0060*/  S2UR UR6, SR_CTAID.X ;  /* 0x00000000000679c3 */ /* 0x000eb00000002500 */
        /* <DEDUP_REMOVED lines=10> */
.L_x_1:
        /* <DEDUP_REMOVED lines=15> */
.L_x_4:


//--------------------- .text._Z6gTransPfS_       --------------------------
	.section	.text._Z6gTransPfS_,"ax",@progbits
	.align	128
        .global         _Z6gTransPfS_
        .type           _Z6gTransPfS_,@function
        .size           _Z6gTransPfS_,(.L_x_5 - _Z6gTransPfS_)
        .other          _Z6gTransPfS_,@"STO_CUDA_ENTRY STV_DEFAULT"
_Z6gTransPfS_:
.text._Z6gTransPfS_:
[----:B------:R-:W-:Y:S01]  /*0000*/  LDC R1, c[0x0][0x37c] ;  /* 0x0000df00ff017b82 */ /* 0x000fe20000000800 */
[----:B------:R-:W0:Y:S07]  /*0010*/  S2R R7, SR_TID.Y ;  /* 0x0000000000077919 */ /* 0x000e2e0000002200 */
[----:B------:R-:W1:Y:S01]  /*0020*/  LDC R5, c[0x0][0x360] ;  /* 0x0000d800ff057b82 */ /* 0x000e620000000800 */
[----:B------:R-:W2:Y:S01]  /*0030*/  LDCU.64 UR4, c[0x0][0x358] ;  /* 0x00006b00ff0477ac */ /* 0x000ea20008000a00 */
[----:B------:R-:W3:Y:S06]  /*0040*/  S2R R0, SR_TID.X ;  /* 0x0000000000007919 */ /* 0x000eec0000002100 */
[----:B------:R-:W0:Y:S08]  /*0050*/  S2UR UR7, SR_CTAID.Y ;  /* 0x00000000000779c3 */ /* 0x000e300000002600 */
[----:B------:R-:W0:Y:S01]  /*0060*/  LDC R4, c[0x0][0x364] ;  /* 0x0000d900ff047b82 */ /* 0x000e220000000800 */
[----:B------:R-:W1:Y:S07]  /*0070*/  LDCU UR8, c[0x0][0x370] ;  /* 0x00006e00ff0877ac */ /* 0x000e6e0008000800 */
[----:B------:R-:W3:Y:S08]  /*0080*/  S2UR UR6, SR_CTAID.X ;  /* 0x00000000000679c3 */ /* 0x000ef00000002500 */
[----:B------:R-:W4:Y:S01]  /*0090*/  LDC.64 R2, c[0x0][0x380] ;  /* 0x0000e000ff027b82 */ /* 0x000f220000000a00 */
[----:B-1----:R-:W-:-:S02]  /*00a0*/  IMAD R6, R5, UR8, RZ ;  /* 0x0000000805067c24 */ /* 0x002fc4000f8e02ff */
[----:B0-----:R-:W-:Y:S02]  /*00b0*/  IMAD R7, R4, UR7, R7 ;  /* 0x0000000704077c24 */ /* 0x001fe4000f8e0207 */
[----:B---3--:R-:W-:-:S04]  /*00c0*/  IMAD R0, R5, UR6, R0 ;  /* 0x0000000605007c24 */ /* 0x008fc8000f8e0200 */
[----:B------:R-:W-:-:S04]  /*00d0*/  IMAD R5, R7, R6, R0 ;  /* 0x0000000607057224 */ /* 0x000fc800078e0200 */
[----:B----4-:R-:W-:Y:S02]  /*00e0*/  IMAD.WIDE R2, R5, 0x4, R2 ;  /* 0x0000000405027825 */ /* 0x010fe400078e0202 */
[----:B------:R-:W0:Y:S04]  /*00f0*/  LDC.64 R4, c[0x0][0x388] ;  /* 0x0000e200ff047b82 */ /* 0x000e280000000a00 */
[----:B--2---:R-:W2:Y:S01]  /*0100*/  LDG.E R3, desc[UR4][R2.64] ;  /* 0x0000000402037981 */ /* 0x004ea2000c1e1900 */
[----:B------:R-:W-:-:S04]  /*0110*/  IMAD R7, R0, R6, R7 ;  /* 0x0000000600077224 */ /* 0x000fc800078e0207 */
[----:B0-----:R-:W-:-:S05]  /*0120*/  IMAD.WIDE R4, R7, 0x4, R4 ;  /* 0x0000000407047825 */ /* 0x001fca00078e0204 */
[----:B--2---:R-:W-:Y:S01]  /*0130*/  STG.E desc[UR4][R4.64], R3 ;  /* 0x0000000304007986 */ /* 0x004fe2000c101904 */
[----:B------:R-:W-:Y:S05]  /*0140*/  EXIT ;  /* 0x000000000000794d */ /* 0x000fea0003800000 */
.L_x_2:
        /* <DEDUP_REMOVED lines=11> */
.L_x_5:


//--------------------- .nv.shared.reserved.0     --------------------------
	.section	.nv.shared.reserved.0,"aw",@nobits
	.weak		__nv_reservedSMEM_offset_0_alias
	.size		__nv_reservedSMEM_offset_0_alias, 0, 64
	.other		__nv_reservedSMEM_offset_0_alias,@"STO_CUDA_RESERVED_SHARED STV_DEFAULT"
__nv_reservedSMEM_offset_0_alias:
	.zero		0
	.zero		64


//--------------------- .nv.constant0._Z6gInit1Pf --------------------------
	.section	.nv.constant0._Z6gInit1Pf,"a",@progbits
	.sectionflags	@""
	.align	4
.nv.constant0._Z6gInit1Pf:
	.zero		904


//--------------------- .nv.constant0._Z5gInitPf  --------------------------
	.section	.nv.constant0._Z5gInitPf,"a",@progbits
	.sectionflags	@""
	.align	4
.nv.constant0._Z5gInitPf:
	.zero		904


//--------------------- .nv.constant0._Z6gTransPfS_ --------------------------
	.section	.nv.constant0._Z6gTransPfS_,"a",@progbits
	.sectionflags	@""
	.align	4
.nv.constant0._Z6gTransPfS_:
	.zero		912


//--------------------- SYMBOLS --------------------------

	.type		.nv.reservedSmem.offset0,@object
	.size		.nv.reservedSmem.offset0,0x4
